//
// Generated by NVIDIA NVVM Compiler
//
// Compiler Build ID: CL-36424714
// Cuda compilation tools, release 13.0, V13.0.88
// Based on NVVM 20.0.0
//

.version 9.0
.target sm_100
.address_size 64

	// .globl	scale

.visible .entry scale(
	.param .u64 .ptr .align 1 scale_param_0,
	.param .f32 scale_param_1,
	.param .f32 scale_param_2,
	.param .u32 scale_param_3
)
{
	.reg .pred 	%p<2>;
	.reg .b32 	%r<9>;
	.reg .b32 	%f<5>;
	.reg .b64 	%rd<5>;

	ld.param.u64 	%rd1, [scale_param_0];
	ld.param.f32 	%f1, [scale_param_1];
	ld.param.f32 	%f2, [scale_param_2];
	ld.param.u32 	%r2, [scale_param_3];
	mov.u32 	%r3, %ctaid.y;
	mov.u32 	%r4, %nctaid.x;
	mov.u32 	%r5, %ctaid.x;
	mad.lo.s32 	%r6, %r3, %r4, %r5;
	mov.u32 	%r7, %ntid.x;
	mov.u32 	%r8, %tid.x;
	mad.lo.s32 	%r1, %r6, %r7, %r8;
	setp.ge.s32 	%p1, %r1, %r2;
	@%p1 bra 	$L__BB0_2;
	cvta.to.global.u64 	%rd2, %rd1;
	mul.wide.s32 	%rd3, %r1, 4;
	add.s64 	%rd4, %rd2, %rd3;
	ld.global.f32 	%f3, [%rd4];
	fma.rn.f32 	%f4, %f1, %f3, %f2;
	st.global.f32 	[%rd4], %f4;
$L__BB0_2:
	ret;

}


// ===== COMPILED SASS (sm_100) =====

	.target	sm_100

	.elftype	@"ET_EXEC"


//--------------------- .note.nv.tkinfo           --------------------------
	.section	.note.nv.tkinfo,"",@"SHT_NOTE"
	.sectionflags	@"SHF_NOTE_NV_TKINFO"
	.tkinfo
        /*0018*/ 	.word	0x00000002
        /*0030*/ 	.string	""
        /*0030*/ 	.string	"ptxas"
        /*0030*/ 	.string	"Cuda compilation tools, release 13.0, V13.0.88"
        /*0030*/ 	.string	"Build cuda_13.0.r13.0/compiler.36424714_0"
        /*0030*/ 	.string	"-arch sm_100 -m 64 "



//--------------------- .note.nv.cuinfo           --------------------------
	.section	.note.nv.cuinfo,"",@"SHT_NOTE"
	.sectionflags	@"SHF_NOTE_NV_CUINFO"
        /*0018*/ 	.short	0x0002
        /*001a*/ 	.short	0x0064
        /*001c*/ 	.short	0x0082
	.zero		2


//--------------------- .nv.info                  --------------------------
	.section	.nv.info,"",@"SHT_CUDA_INFO"
	.align	4


	//----- nvinfo : EIATTR_REGCOUNT
	.align		4
        /*0000*/ 	.byte	0x04, 0x2f
        /*0002*/ 	.short	(.L_1 - .L_0)
	.align		4
.L_0:
        /*0004*/ 	.word	index@(scale)
        /*0008*/ 	.word	0x00000008


	//----- nvinfo : EIATTR_FRAME_SIZE
	.align		4
.L_1:
        /*000c*/ 	.byte	0x04, 0x11
        /*000e*/ 	.short	(.L_3 - .L_2)
	.align		4
.L_2:
        /*0010*/ 	.word	index@(scale)
        /*0014*/ 	.word	0x00000000


	//----- nvinfo : EIATTR_MIN_STACK_SIZE
	.align		4
.L_3:
        /*0018*/ 	.byte	0x04, 0x12
        /*001a*/ 	.short	(.L_5 - .L_4)
	.align		4
.L_4:
        /*001c*/ 	.word	index@(scale)
        /*0020*/ 	.word	0x00000000
.L_5:


//--------------------- .nv.compat                --------------------------
	.section	.nv.compat,"",@"SHT_CUDA_COMPAT_INFO"
	.align	4
        /*0000*/ 	.byte	0x02, 0x09, 0x00, 0x00, 0x02, 0x02, 0x01, 0x00, 0x02, 0x05, 0x05, 0x00, 0x03, 0x07, 0x01, 0x01
        /*0010*/ 	.byte	0x02, 0x03, 0x00, 0x00, 0x02, 0x06, 0x01, 0x00, 0x04, 0x0b, 0x08, 0x00, 0x09, 0x00, 0x00, 0x00
        /*0020*/ 	.byte	0x00, 0x00, 0x00, 0x00


//--------------------- .nv.info.scale            --------------------------
	.section	.nv.info.scale,"",@"SHT_CUDA_INFO"
	.sectionflags	@""
	.align	4


	//----- nvinfo : EIATTR_CUDA_API_VERSION
	.align		4
        /*0000*/ 	.byte	0x04, 0x37
        /*0002*/ 	.short	(.L_7 - .L_6)
.L_6:
        /*0004*/ 	.word	0x00000082


	//----- nvinfo : EIATTR_KPARAM_INFO
	.align		4
.L_7:
        /*0008*/ 	.byte	0x04, 0x17
        /*000a*/ 	.short	(.L_9 - .L_8)
.L_8:
        /*000c*/ 	.word	0x00000000
        /*0010*/ 	.short	0x0003
        /*0012*/ 	.short	0x0010
        /*0014*/ 	.byte	0x00, 0xf0, 0x11, 0x00


	//----- nvinfo : EIATTR_KPARAM_INFO
	.align		4
.L_9:
        /*0018*/ 	.byte	0x04, 0x17
        /*001a*/ 	.short	(.L_11 - .L_10)
.L_10:
        /*001c*/ 	.word	0x00000000
        /*0020*/ 	.short	0x0002
        /*0022*/ 	.short	0x000c
        /*0024*/ 	.byte	0x00, 0xf0, 0x11, 0x00


	//----- nvinfo : EIATTR_KPARAM_INFO
	.align		4
.L_11:
        /*0028*/ 	.byte	0x04, 0x17
        /*002a*/ 	.short	(.L_13 - .L_12)
.L_12:
        /*002c*/ 	.word	0x00000000
        /*0030*/ 	.short	0x0001
        /*0032*/ 	.short	0x0008
        /*0034*/ 	.byte	0x00, 0xf0, 0x11, 0x00


	//----- nvinfo : EIATTR_KPARAM_INFO
	.align		4
.L_13:
        /*0038*/ 	.byte	0x04, 0x17
        /*003a*/ 	.short	(.L_15 - .L_14)
.L_14:
        /*003c*/ 	.word	0x00000000
        /*0040*/ 	.short	0x0000
        /*0042*/ 	.short	0x0000
        /*0044*/ 	.byte	0x00, 0xf5, 0x21, 0x00


	//----- nvinfo : EIATTR_SPARSE_MMA_MASK
	.align		4
.L_15:
        /*0048*/ 	.byte	0x03, 0x50
        /*004a*/ 	.short	0x0000


	//----- nvinfo : EIATTR_MAXREG_COUNT
	.align		4
        /*004c*/ 	.byte	0x03, 0x1b
        /*004e*/ 	.short	0x00ff


	//----- nvinfo : EIATTR_MERCURY_ISA_VERSION
	.align		4
        /*0050*/ 	.byte	0x03, 0x5f
        /*0052*/ 	.short	0x0101


	//----- nvinfo : EIATTR_VRC_CTA_INIT_COUNT
	.align		4
        /*0054*/ 	.byte	0x02, 0x4a
	.zero		1
	.zero		1


	//----- nvinfo : EIATTR_EXIT_INSTR_OFFSETS
	.align		4
        /*0058*/ 	.byte	0x04, 0x1c
        /*005a*/ 	.short	(.L_17 - .L_16)


	//   ....[0]....
.L_16:
        /*005c*/ 	.word	0x000000a0


	//   ....[1]....
        /*0060*/ 	.word	0x00000120


	//----- nvinfo : EIATTR_CBANK_PARAM_SIZE
	.align		4
.L_17:
        /*0064*/ 	.byte	0x03, 0x19
        /*0066*/ 	.short	0x0014


	//----- nvinfo : EIATTR_PARAM_CBANK
	.align		4
        /*0068*/ 	.byte	0x04, 0x0a
        /*006a*/ 	.short	(.L_19 - .L_18)
	.align		4
.L_18:
        /*006c*/ 	.word	index@(.nv.constant0.scale)
        /*0070*/ 	.short	0x0380
        /*0072*/ 	.short	0x0014


	//----- nvinfo : EIATTR_SW_WAR
	.align		4
.L_19:
        /*0074*/ 	.byte	0x04, 0x36
        /*0076*/ 	.short	(.L_21 - .L_20)
.L_20:
        /*0078*/ 	.word	0x00000008
.L_21:


//--------------------- .nv.callgraph             --------------------------
	.section	.nv.callgraph,"",@"SHT_CUDA_CALLGRAPH"
	.align	4
	.sectionentsize	8
	.align		4
        /*0000*/ 	.word	0x00000000
	.align		4
        /*0004*/ 	.word	0xffffffff
	.align		4
        /*0008*/ 	.word	0x00000000
	.align		4
        /*000c*/ 	.word	0xfffffffe
	.align		4
        /*0010*/ 	.word	0x00000000
	.align		4
        /*0014*/ 	.word	0xfffffffd
	.align		4
        /*0018*/ 	.word	0x00000000
	.align		4
        /*001c*/ 	.word	0xfffffffc


//--------------------- .text.scale               --------------------------
	.section	.text.scale,"ax",@progbits
	.align	128
        .global         scale
        .type           scale,@function
        .size           scale,(.L_x_1 - scale)
        .other          scale,@"STO_CUDA_ENTRY STV_DEFAULT"
scale:
.text.scale:
[----:B------:R-:W-:Y:S01]  /*0000*/  LDC R1, c[0x0][0x37c] ;  /* 0x0000df00ff017b82 */ /* 0x000fe20000000800 */
[----:B------:R-:W0:Y:S07]  /*0010*/  S2R R0, SR_TID.X ;  /* 0x0000000000007919 */ /* 0x000e2e0000002100 */
[----:B------:R-:W-:Y:S01]  /*0020*/  S2UR UR4, SR_CTAID.Y ;  /* 0x00000000000479c3 */ /* 0x000fe20000002600 */
[----:B------:R-:W1:Y:S01]  /*0030*/  LDCU UR5, c[0x0][0x370] ;  /* 0x00006e00ff0577ac */ /* 0x000e620008000800 */
[----:B------:R-:W2:Y:S06]  /*0040*/  LDCU UR7, c[0x0][0x390] ;  /* 0x00007200ff0777ac */ /* 0x000eac0008000800 */
[----:B------:R-:W1:Y:S08]  /*0050*/  S2UR UR6, SR_CTAID.X ;  /* 0x00000000000679c3 */ /* 0x000e700000002500 */
[----:B------:R-:W0:Y:S01]  /*0060*/  LDC R5, c[0x0][0x360] ;  /* 0x0000d800ff057b82 */ /* 0x000e220000000800 */
[----:B-1----:R-:W-:-:S06]  /*0070*/  UIMAD UR4, UR4, UR5, UR6 ;  /* 0x00000005040472a4 */ /* 0x002fcc000f8e0206 */
[----:B0-----:R-:W-:-:S05]  /*0080*/  IMAD R5, R5, UR4, R0 ;  /* 0x0000000405057c24 */ /* 0x001fca000f8e0200 */
[----:B--2---:R-:W-:-:S13]  /*0090*/  ISETP.GE.AND P0, PT, R5, UR7, PT ;  /* 0x0000000705007c0c */ /* 0x004fda000bf06270 */
[----:B------:R-:W-:Y:S05]  /*00a0*/  @P0 EXIT ;  /* 0x000000000000094d */ /* 0x000fea0003800000 */
[----:B------:R-:W0:Y:S01]  /*00b0*/  LDC.64 R2, c[0x0][0x380] ;  /* 0x0000e000ff027b82 */ /* 0x000e220000000a00 */
[----:B------:R-:W1:Y:S01]  /*00c0*/  LDCU.64 UR4, c[0x0][0x358] ;  /* 0x00006b00ff0477ac */ /* 0x000e620008000a00 */
[----:B0-----:R-:W-:-:S06]  /*00d0*/  IMAD.WIDE R2, R5, 0x4, R2 ;  /* 0x0000000405027825 */ /* 0x001fcc00078e0202 */
[----:B------:R-:W0:Y:S01]  /*00e0*/  LDC.64 R4, c[0x0][0x388] ;  /* 0x0000e200ff047b82 */ /* 0x000e220000000a00 */
[----:B-1----:R-:W0:Y:S02]  /*00f0*/  LDG.E R0, desc[UR4][R2.64] ;  /* 0x0000000402007981 */ /* 0x002e24000c1e1900 */
[----:B0-----:R-:W-:-:S05]  /*0100*/  FFMA R5, R0, R4, R5 ;  /* 0x0000000400057223 */ /* 0x001fca0000000005 */
[----:B------:R-:W-:Y:S01]  /*0110*/  STG.E desc[UR4][R2.64], R5 ;  /* 0x0000000502007986 */ /* 0x000fe2000c101904 */
[----:B------:R-:W-:Y:S05]  /*0120*/  EXIT ;  /* 0x000000000000794d */ /* 0x000fea0003800000 */
.L_x_0:
[----:B------:R-:W-:-:S00]  /*0130*/  BRA `(.L_x_0) ;  /* 0xfffffffc00fc7947 */ /* 0x000fc0000383ffff */
[----:B------:R-:W-:-:S00]  /*0140*/  NOP ;  /* 0x0000000000007918 */ /* 0x000fc00000000000 */
        /* <DEDUP_REMOVED lines=11> */
.L_x_1:


//--------------------- .nv.shared.reserved.0     --------------------------
	.section	.nv.shared.reserved.0,"aw",@nobits
	.weak		__nv_reservedSMEM_offset_0_alias
	.size		__nv_reservedSMEM_offset_0_alias, 0, 64
	.other		__nv_reservedSMEM_offset_0_alias,@"STO_CUDA_RESERVED_SHARED STV_DEFAULT"
__nv_reservedSMEM_offset_0_alias:
	.zero		0
	.zero		64


//--------------------- .nv.constant0.scale       --------------------------
	.section	.nv.constant0.scale,"a",@progbits
	.sectionflags	@""
	.align	4
.nv.constant0.scale:
	.zero		916


//--------------------- SYMBOLS --------------------------

	.type		.nv.reservedSmem.offset0,@object
	.size		.nv.reservedSmem.offset0,0x4
